//
// Generated by NVIDIA NVVM Compiler
//
// Compiler Build ID: CL-36424714
// Cuda compilation tools, release 13.0, V13.0.88
// Based on NVVM 20.0.0
//

.version 9.0
.target sm_100
.address_size 64

	// .globl	_Z8find2MinssPfP10matElement
// _ZZ8find2MinssPfP10matElementE7sharedC has been demoted
// _ZZ19tiledMatrixMultiplyiPfS_S_P10matElementE7sharedA has been demoted
// _ZZ19tiledMatrixMultiplyiPfS_S_P10matElementE7sharedB has been demoted

.visible .entry _Z8find2MinssPfP10matElement(
	.param .u16 _Z8find2MinssPfP10matElement_param_0,
	.param .u16 _Z8find2MinssPfP10matElement_param_1,
	.param .u64 .ptr .align 1 _Z8find2MinssPfP10matElement_param_2,
	.param .u64 .ptr .align 1 _Z8find2MinssPfP10matElement_param_3
)
{
	.reg .pred 	%p<18>;
	.reg .b16 	%rs<16>;
	.reg .b32 	%r<36>;
	.reg .b32 	%f<29>;
	.reg .b64 	%rd<11>;
	// demoted variable
	.shared .align 4 .b8 _ZZ8find2MinssPfP10matElementE7sharedC[8192];
	ld.param.u16 	%rs1, [_Z8find2MinssPfP10matElement_param_0];
	ld.param.u16 	%rs2, [_Z8find2MinssPfP10matElement_param_1];
	ld.param.u64 	%rd3, [_Z8find2MinssPfP10matElement_param_2];
	ld.param.u64 	%rd2, [_Z8find2MinssPfP10matElement_param_3];
	cvta.to.global.u64 	%rd1, %rd3;
	mov.u32 	%r1, %ctaid.y;
	mov.u32 	%r8, %ntid.y;
	mov.u32 	%r9, %tid.y;
	mad.lo.s32 	%r2, %r1, %r8, %r9;
	mov.u32 	%r3, %ctaid.x;
	mov.u32 	%r10, %ntid.x;
	mov.u32 	%r11, %tid.x;
	mad.lo.s32 	%r4, %r3, %r10, %r11;
	shl.b32 	%r12, %r9, 5;
	add.s32 	%r5, %r12, %r11;
	or.b32  	%r13, %r2, %r4;
	cvt.u16.u32 	%rs3, %r13;
	setp.ne.s16 	%p1, %rs3, 0;
	@%p1 bra 	$L__BB0_2;
	mul.wide.s16 	%r14, %rs1, 4096;
	cvt.s32.s16 	%r15, %rs2;
	add.s32 	%r16, %r14, %r15;
	mul.wide.s32 	%rd4, %r16, 4;
	add.s64 	%rd5, %rd1, %rd4;
	mov.b32 	%r17, 2139095039;
	st.global.u32 	[%rd5], %r17;
$L__BB0_2:
	bar.sync 	0;
	shl.b32 	%r18, %r2, 16;
	shr.s32 	%r19, %r18, 4;
	cvt.s32.s16 	%r20, %r4;
	add.s32 	%r21, %r19, %r20;
	mul.wide.s32 	%rd6, %r21, 4;
	add.s64 	%rd7, %rd1, %rd6;
	ld.global.f32 	%f5, [%rd7];
	shl.b32 	%r22, %r5, 16;
	shr.s32 	%r23, %r22, 13;
	mov.u32 	%r24, _ZZ8find2MinssPfP10matElementE7sharedC;
	add.s32 	%r25, %r24, %r23;
	st.shared.f32 	[%r25], %f5;
	cvt.s32.s16 	%r6, %r5;
	shl.b32 	%r26, %r6, 3;
	add.s32 	%r27, %r24, %r26;
	add.s32 	%r7, %r27, 4;
	prmt.b32 	%r28, %r2, %r4, 0x5410U;
	st.shared.u32 	[%r27+4], %r28;
	bar.sync 	0;
	setp.gt.u32 	%p2, %r6, 511;
	@%p2 bra 	$L__BB0_5;
	ld.shared.f32 	%f6, [%r7+-4];
	ld.shared.f32 	%f1, [%r7+4092];
	setp.leu.f32 	%p3, %f6, %f1;
	@%p3 bra 	$L__BB0_5;
	ld.shared.u32 	%r29, [%r7+4096];
	st.shared.f32 	[%r7+-4], %f1;
	st.shared.u32 	[%r7], %r29;
$L__BB0_5:
	bar.sync 	0;
	setp.gt.u32 	%p4, %r6, 255;
	@%p4 bra 	$L__BB0_8;
	ld.shared.f32 	%f7, [%r7+-4];
	ld.shared.f32 	%f2, [%r7+2044];
	setp.leu.f32 	%p5, %f7, %f2;
	@%p5 bra 	$L__BB0_8;
	ld.shared.u32 	%r30, [%r7+2048];
	st.shared.f32 	[%r7+-4], %f2;
	st.shared.u32 	[%r7], %r30;
$L__BB0_8:
	bar.sync 	0;
	setp.gt.u32 	%p6, %r6, 127;
	@%p6 bra 	$L__BB0_11;
	ld.shared.f32 	%f8, [%r7+-4];
	ld.shared.f32 	%f3, [%r7+1020];
	setp.leu.f32 	%p7, %f8, %f3;
	@%p7 bra 	$L__BB0_11;
	ld.shared.u32 	%r31, [%r7+1024];
	st.shared.f32 	[%r7+-4], %f3;
	st.shared.u32 	[%r7], %r31;
$L__BB0_11:
	bar.sync 	0;
	setp.gt.u32 	%p8, %r6, 63;
	@%p8 bra 	$L__BB0_14;
	ld.shared.f32 	%f9, [%r7+-4];
	ld.shared.f32 	%f4, [%r7+508];
	setp.leu.f32 	%p9, %f9, %f4;
	@%p9 bra 	$L__BB0_14;
	ld.shared.u32 	%r32, [%r7+512];
	st.shared.f32 	[%r7+-4], %f4;
	st.shared.u32 	[%r7], %r32;
$L__BB0_14:
	bar.sync 	0;
	setp.gt.s32 	%p10, %r6, 31;
	@%p10 bra 	$L__BB0_27;
	ld.volatile.shared.f32 	%f10, [%r7+-4];
	ld.volatile.shared.f32 	%f11, [%r7+252];
	setp.leu.f32 	%p11, %f10, %f11;
	@%p11 bra 	$L__BB0_17;
	ld.volatile.shared.f32 	%f12, [%r7+252];
	st.volatile.shared.f32 	[%r7+-4], %f12;
	ld.volatile.shared.u16 	%rs4, [%r7+256];
	st.volatile.shared.u16 	[%r7], %rs4;
	ld.volatile.shared.u16 	%rs5, [%r7+258];
	st.volatile.shared.u16 	[%r7+2], %rs5;
$L__BB0_17:
	ld.volatile.shared.f32 	%f13, [%r7+-4];
	ld.volatile.shared.f32 	%f14, [%r7+124];
	setp.leu.f32 	%p12, %f13, %f14;
	@%p12 bra 	$L__BB0_19;
	ld.volatile.shared.f32 	%f15, [%r7+124];
	st.volatile.shared.f32 	[%r7+-4], %f15;
	ld.volatile.shared.u16 	%rs6, [%r7+128];
	st.volatile.shared.u16 	[%r7], %rs6;
	ld.volatile.shared.u16 	%rs7, [%r7+130];
	st.volatile.shared.u16 	[%r7+2], %rs7;
$L__BB0_19:
	ld.volatile.shared.f32 	%f16, [%r7+-4];
	ld.volatile.shared.f32 	%f17, [%r7+60];
	setp.leu.f32 	%p13, %f16, %f17;
	@%p13 bra 	$L__BB0_21;
	ld.volatile.shared.f32 	%f18, [%r7+60];
	st.volatile.shared.f32 	[%r7+-4], %f18;
	ld.volatile.shared.u16 	%rs8, [%r7+64];
	st.volatile.shared.u16 	[%r7], %rs8;
	ld.volatile.shared.u16 	%rs9, [%r7+66];
	st.volatile.shared.u16 	[%r7+2], %rs9;
$L__BB0_21:
	ld.volatile.shared.f32 	%f19, [%r7+-4];
	ld.volatile.shared.f32 	%f20, [%r7+28];
	setp.leu.f32 	%p14, %f19, %f20;
	@%p14 bra 	$L__BB0_23;
	ld.volatile.shared.f32 	%f21, [%r7+28];
	st.volatile.shared.f32 	[%r7+-4], %f21;
	ld.volatile.shared.u16 	%rs10, [%r7+32];
	st.volatile.shared.u16 	[%r7], %rs10;
	ld.volatile.shared.u16 	%rs11, [%r7+34];
	st.volatile.shared.u16 	[%r7+2], %rs11;
$L__BB0_23:
	ld.volatile.shared.f32 	%f22, [%r7+-4];
	ld.volatile.shared.f32 	%f23, [%r7+12];
	setp.leu.f32 	%p15, %f22, %f23;
	@%p15 bra 	$L__BB0_25;
	ld.volatile.shared.f32 	%f24, [%r7+12];
	st.volatile.shared.f32 	[%r7+-4], %f24;
	ld.volatile.shared.u16 	%rs12, [%r7+16];
	st.volatile.shared.u16 	[%r7], %rs12;
	ld.volatile.shared.u16 	%rs13, [%r7+18];
	st.volatile.shared.u16 	[%r7+2], %rs13;
$L__BB0_25:
	ld.volatile.shared.f32 	%f25, [%r7+-4];
	ld.volatile.shared.f32 	%f26, [%r7+4];
	setp.leu.f32 	%p16, %f25, %f26;
	@%p16 bra 	$L__BB0_27;
	ld.volatile.shared.f32 	%f27, [%r7+4];
	st.volatile.shared.f32 	[%r7+-4], %f27;
	ld.volatile.shared.u16 	%rs14, [%r7+8];
	st.volatile.shared.u16 	[%r7], %rs14;
	ld.volatile.shared.u16 	%rs15, [%r7+10];
	st.volatile.shared.u16 	[%r7+2], %rs15;
$L__BB0_27:
	setp.ne.s32 	%p17, %r5, 0;
	@%p17 bra 	$L__BB0_29;
	ld.shared.f32 	%f28, [_ZZ8find2MinssPfP10matElementE7sharedC];
	shl.b32 	%r33, %r1, 7;
	add.s32 	%r34, %r33, %r3;
	cvta.to.global.u64 	%rd8, %rd2;
	mul.wide.u32 	%rd9, %r34, 8;
	add.s64 	%rd10, %rd8, %rd9;
	st.global.f32 	[%rd10], %f28;
	ld.shared.u32 	%r35, [_ZZ8find2MinssPfP10matElementE7sharedC+4];
	st.global.u32 	[%rd10+4], %r35;
$L__BB0_29:
	ret;

}
	// .globl	_Z19tiledMatrixMultiplyiPfS_S_P10matElement
.visible .entry _Z19tiledMatrixMultiplyiPfS_S_P10matElement(
	.param .u32 _Z19tiledMatrixMultiplyiPfS_S_P10matElement_param_0,
	.param .u64 .ptr .align 1 _Z19tiledMatrixMultiplyiPfS_S_P10matElement_param_1,
	.param .u64 .ptr .align 1 _Z19tiledMatrixMultiplyiPfS_S_P10matElement_param_2,
	.param .u64 .ptr .align 1 _Z19tiledMatrixMultiplyiPfS_S_P10matElement_param_3,
	.param .u64 .ptr .align 1 _Z19tiledMatrixMultiplyiPfS_S_P10matElement_param_4
)
{
	.reg .pred 	%p<18>;
	.reg .b16 	%rs<13>;
	.reg .b32 	%r<54>;
	.reg .b32 	%f<129>;
	.reg .b64 	%rd<17>;
	// demoted variable
	.shared .align 4 .b8 _ZZ19tiledMatrixMultiplyiPfS_S_P10matElementE7sharedA[4096];
	// demoted variable
	.shared .align 4 .b8 _ZZ19tiledMatrixMultiplyiPfS_S_P10matElementE7sharedB[32768];
	ld.param.u64 	%rd5, [_Z19tiledMatrixMultiplyiPfS_S_P10matElement_param_1];
	ld.param.u64 	%rd6, [_Z19tiledMatrixMultiplyiPfS_S_P10matElement_param_2];
	ld.param.u64 	%rd3, [_Z19tiledMatrixMultiplyiPfS_S_P10matElement_param_3];
	ld.param.u64 	%rd4, [_Z19tiledMatrixMultiplyiPfS_S_P10matElement_param_4];
	cvta.to.global.u64 	%rd1, %rd6;
	cvta.to.global.u64 	%rd2, %rd5;
	mov.u32 	%r1, %ctaid.y;
	mov.u32 	%r26, %ntid.y;
	mov.u32 	%r27, %tid.y;
	mad.lo.s32 	%r2, %r1, %r26, %r27;
	mov.u32 	%r3, %ctaid.x;
	mov.u32 	%r28, %ntid.x;
	mov.u32 	%r29, %tid.x;
	mad.lo.s32 	%r4, %r3, %r28, %r29;
	shl.b32 	%r30, %r27, 5;
	add.s32 	%r5, %r30, %r29;
	shl.b32 	%r31, %r2, 16;
	shr.s32 	%r6, %r31, 4;
	shl.b32 	%r7, %r5, 16;
	shr.s32 	%r8, %r7, 14;
	mov.u32 	%r32, _ZZ19tiledMatrixMultiplyiPfS_S_P10matElementE7sharedA;
	add.s32 	%r9, %r32, %r8;
	shl.b32 	%r33, %r27, 12;
	cvt.s32.s16 	%r10, %r4;
	cvt.s32.s16 	%r34, %r5;
	shl.b32 	%r35, %r34, 2;
	mov.u32 	%r36, _ZZ19tiledMatrixMultiplyiPfS_S_P10matElementE7sharedB;
	add.s32 	%r11, %r36, %r35;
	shl.b32 	%r37, %r27, 7;
	add.s32 	%r12, %r32, %r37;
	shl.b32 	%r38, %r29, 2;
	add.s32 	%r13, %r36, %r38;
	add.s32 	%r52, %r33, %r10;
	or.b32  	%r51, %r29, %r6;
	mov.f32 	%f128, 0f00000000;
	mov.b32 	%r53, 0;
$L__BB1_1:
	mul.wide.u32 	%rd7, %r51, 4;
	add.s64 	%rd8, %rd2, %rd7;
	ld.global.f32 	%f8, [%rd8];
	st.shared.f32 	[%r9], %f8;
	mul.wide.u32 	%rd9, %r52, 4;
	add.s64 	%rd10, %rd1, %rd9;
	ld.global.f32 	%f9, [%rd10];
	st.shared.f32 	[%r11], %f9;
	bar.sync 	0;
	ld.shared.f32 	%f10, [%r12];
	ld.shared.f32 	%f11, [%r13];
	fma.rn.f32 	%f12, %f10, %f11, %f128;
	ld.shared.f32 	%f13, [%r12+4];
	ld.shared.f32 	%f14, [%r13+128];
	fma.rn.f32 	%f15, %f13, %f14, %f12;
	ld.shared.f32 	%f16, [%r12+8];
	ld.shared.f32 	%f17, [%r13+256];
	fma.rn.f32 	%f18, %f16, %f17, %f15;
	ld.shared.f32 	%f19, [%r12+12];
	ld.shared.f32 	%f20, [%r13+384];
	fma.rn.f32 	%f21, %f19, %f20, %f18;
	ld.shared.f32 	%f22, [%r12+16];
	ld.shared.f32 	%f23, [%r13+512];
	fma.rn.f32 	%f24, %f22, %f23, %f21;
	ld.shared.f32 	%f25, [%r12+20];
	ld.shared.f32 	%f26, [%r13+640];
	fma.rn.f32 	%f27, %f25, %f26, %f24;
	ld.shared.f32 	%f28, [%r12+24];
	ld.shared.f32 	%f29, [%r13+768];
	fma.rn.f32 	%f30, %f28, %f29, %f27;
	ld.shared.f32 	%f31, [%r12+28];
	ld.shared.f32 	%f32, [%r13+896];
	fma.rn.f32 	%f33, %f31, %f32, %f30;
	ld.shared.f32 	%f34, [%r12+32];
	ld.shared.f32 	%f35, [%r13+1024];
	fma.rn.f32 	%f36, %f34, %f35, %f33;
	ld.shared.f32 	%f37, [%r12+36];
	ld.shared.f32 	%f38, [%r13+1152];
	fma.rn.f32 	%f39, %f37, %f38, %f36;
	ld.shared.f32 	%f40, [%r12+40];
	ld.shared.f32 	%f41, [%r13+1280];
	fma.rn.f32 	%f42, %f40, %f41, %f39;
	ld.shared.f32 	%f43, [%r12+44];
	ld.shared.f32 	%f44, [%r13+1408];
	fma.rn.f32 	%f45, %f43, %f44, %f42;
	ld.shared.f32 	%f46, [%r12+48];
	ld.shared.f32 	%f47, [%r13+1536];
	fma.rn.f32 	%f48, %f46, %f47, %f45;
	ld.shared.f32 	%f49, [%r12+52];
	ld.shared.f32 	%f50, [%r13+1664];
	fma.rn.f32 	%f51, %f49, %f50, %f48;
	ld.shared.f32 	%f52, [%r12+56];
	ld.shared.f32 	%f53, [%r13+1792];
	fma.rn.f32 	%f54, %f52, %f53, %f51;
	ld.shared.f32 	%f55, [%r12+60];
	ld.shared.f32 	%f56, [%r13+1920];
	fma.rn.f32 	%f57, %f55, %f56, %f54;
	ld.shared.f32 	%f58, [%r12+64];
	ld.shared.f32 	%f59, [%r13+2048];
	fma.rn.f32 	%f60, %f58, %f59, %f57;
	ld.shared.f32 	%f61, [%r12+68];
	ld.shared.f32 	%f62, [%r13+2176];
	fma.rn.f32 	%f63, %f61, %f62, %f60;
	ld.shared.f32 	%f64, [%r12+72];
	ld.shared.f32 	%f65, [%r13+2304];
	fma.rn.f32 	%f66, %f64, %f65, %f63;
	ld.shared.f32 	%f67, [%r12+76];
	ld.shared.f32 	%f68, [%r13+2432];
	fma.rn.f32 	%f69, %f67, %f68, %f66;
	ld.shared.f32 	%f70, [%r12+80];
	ld.shared.f32 	%f71, [%r13+2560];
	fma.rn.f32 	%f72, %f70, %f71, %f69;
	ld.shared.f32 	%f73, [%r12+84];
	ld.shared.f32 	%f74, [%r13+2688];
	fma.rn.f32 	%f75, %f73, %f74, %f72;
	ld.shared.f32 	%f76, [%r12+88];
	ld.shared.f32 	%f77, [%r13+2816];
	fma.rn.f32 	%f78, %f76, %f77, %f75;
	ld.shared.f32 	%f79, [%r12+92];
	ld.shared.f32 	%f80, [%r13+2944];
	fma.rn.f32 	%f81, %f79, %f80, %f78;
	ld.shared.f32 	%f82, [%r12+96];
	ld.shared.f32 	%f83, [%r13+3072];
	fma.rn.f32 	%f84, %f82, %f83, %f81;
	ld.shared.f32 	%f85, [%r12+100];
	ld.shared.f32 	%f86, [%r13+3200];
	fma.rn.f32 	%f87, %f85, %f86, %f84;
	ld.shared.f32 	%f88, [%r12+104];
	ld.shared.f32 	%f89, [%r13+3328];
	fma.rn.f32 	%f90, %f88, %f89, %f87;
	ld.shared.f32 	%f91, [%r12+108];
	ld.shared.f32 	%f92, [%r13+3456];
	fma.rn.f32 	%f93, %f91, %f92, %f90;
	ld.shared.f32 	%f94, [%r12+112];
	ld.shared.f32 	%f95, [%r13+3584];
	fma.rn.f32 	%f96, %f94, %f95, %f93;
	ld.shared.f32 	%f97, [%r12+116];
	ld.shared.f32 	%f98, [%r13+3712];
	fma.rn.f32 	%f99, %f97, %f98, %f96;
	ld.shared.f32 	%f100, [%r12+120];
	ld.shared.f32 	%f101, [%r13+3840];
	fma.rn.f32 	%f102, %f100, %f101, %f99;
	ld.shared.f32 	%f103, [%r12+124];
	ld.shared.f32 	%f104, [%r13+3968];
	fma.rn.f32 	%f128, %f103, %f104, %f102;
	bar.sync 	0;
	add.s32 	%r53, %r53, 1;
	add.s32 	%r52, %r52, 131072;
	add.s32 	%r51, %r51, 32;
	setp.ne.s32 	%p1, %r53, 128;
	@%p1 bra 	$L__BB1_1;
	shr.s32 	%r39, %r7, 13;
	add.s32 	%r41, %r36, %r39;
	st.shared.f32 	[%r41], %f128;
	shr.s32 	%r22, %r7, 16;
	add.s32 	%r23, %r41, 4;
	prmt.b32 	%r42, %r2, %r4, 0x5410U;
	st.shared.u32 	[%r41+4], %r42;
	bar.sync 	0;
	add.s32 	%r43, %r6, %r10;
	cvta.to.global.u64 	%rd11, %rd3;
	mul.wide.s32 	%rd12, %r43, 4;
	add.s64 	%rd13, %rd11, %rd12;
	st.global.f32 	[%rd13], %f128;
	add.s32 	%r24, %r11, %r8;
	setp.gt.u32 	%p2, %r22, 511;
	@%p2 bra 	$L__BB1_5;
	ld.shared.f32 	%f105, [%r24];
	ld.shared.f32 	%f3, [%r24+4096];
	setp.leu.f32 	%p3, %f105, %f3;
	@%p3 bra 	$L__BB1_5;
	ld.shared.u32 	%r44, [%r24+4100];
	st.shared.f32 	[%r24], %f3;
	st.shared.u32 	[%r24+4], %r44;
$L__BB1_5:
	bar.sync 	0;
	setp.gt.u32 	%p4, %r22, 255;
	@%p4 bra 	$L__BB1_8;
	ld.shared.f32 	%f106, [%r24];
	ld.shared.f32 	%f4, [%r24+2048];
	setp.leu.f32 	%p5, %f106, %f4;
	@%p5 bra 	$L__BB1_8;
	ld.shared.u32 	%r45, [%r24+2052];
	st.shared.f32 	[%r24], %f4;
	st.shared.u32 	[%r24+4], %r45;
$L__BB1_8:
	bar.sync 	0;
	setp.gt.u32 	%p6, %r22, 127;
	@%p6 bra 	$L__BB1_11;
	ld.shared.f32 	%f107, [%r24];
	ld.shared.f32 	%f5, [%r24+1024];
	setp.leu.f32 	%p7, %f107, %f5;
	@%p7 bra 	$L__BB1_11;
	ld.shared.u32 	%r46, [%r24+1028];
	st.shared.f32 	[%r24], %f5;
	st.shared.u32 	[%r24+4], %r46;
$L__BB1_11:
	bar.sync 	0;
	setp.gt.u32 	%p8, %r22, 63;
	@%p8 bra 	$L__BB1_14;
	ld.shared.f32 	%f108, [%r24];
	ld.shared.f32 	%f6, [%r24+512];
	setp.leu.f32 	%p9, %f108, %f6;
	@%p9 bra 	$L__BB1_14;
	ld.shared.u32 	%r47, [%r24+516];
	st.shared.f32 	[%r24], %f6;
	st.shared.u32 	[%r24+4], %r47;
$L__BB1_14:
	bar.sync 	0;
	setp.gt.s32 	%p10, %r22, 31;
	@%p10 bra 	$L__BB1_27;
	ld.volatile.shared.f32 	%f109, [%r24];
	ld.volatile.shared.f32 	%f110, [%r24+256];
	setp.leu.f32 	%p11, %f109, %f110;
	@%p11 bra 	$L__BB1_17;
	ld.volatile.shared.f32 	%f111, [%r24+256];
	st.volatile.shared.f32 	[%r24], %f111;
	ld.volatile.shared.u16 	%rs1, [%r23+256];
	st.volatile.shared.u16 	[%r23], %rs1;
	ld.volatile.shared.u16 	%rs2, [%r23+258];
	st.volatile.shared.u16 	[%r23+2], %rs2;
$L__BB1_17:
	ld.volatile.shared.f32 	%f112, [%r24];
	ld.volatile.shared.f32 	%f113, [%r24+128];
	setp.leu.f32 	%p12, %f112, %f113;
	@%p12 bra 	$L__BB1_19;
	ld.volatile.shared.f32 	%f114, [%r24+128];
	st.volatile.shared.f32 	[%r24], %f114;
	ld.volatile.shared.u16 	%rs3, [%r23+128];
	st.volatile.shared.u16 	[%r23], %rs3;
	ld.volatile.shared.u16 	%rs4, [%r23+130];
	st.volatile.shared.u16 	[%r23+2], %rs4;
$L__BB1_19:
	ld.volatile.shared.f32 	%f115, [%r24];
	ld.volatile.shared.f32 	%f116, [%r24+64];
	setp.leu.f32 	%p13, %f115, %f116;
	@%p13 bra 	$L__BB1_21;
	ld.volatile.shared.f32 	%f117, [%r24+64];
	st.volatile.shared.f32 	[%r24], %f117;
	ld.volatile.shared.u16 	%rs5, [%r23+64];
	st.volatile.shared.u16 	[%r23], %rs5;
	ld.volatile.shared.u16 	%rs6, [%r23+66];
	st.volatile.shared.u16 	[%r23+2], %rs6;
$L__BB1_21:
	ld.volatile.shared.f32 	%f118, [%r24];
	ld.volatile.shared.f32 	%f119, [%r24+32];
	setp.leu.f32 	%p14, %f118, %f119;
	@%p14 bra 	$L__BB1_23;
	ld.volatile.shared.f32 	%f120, [%r24+32];
	st.volatile.shared.f32 	[%r24], %f120;
	ld.volatile.shared.u16 	%rs7, [%r23+32];
	st.volatile.shared.u16 	[%r23], %rs7;
	ld.volatile.shared.u16 	%rs8, [%r23+34];
	st.volatile.shared.u16 	[%r23+2], %rs8;
$L__BB1_23:
	ld.volatile.shared.f32 	%f121, [%r24];
	ld.volatile.shared.f32 	%f122, [%r24+16];
	setp.leu.f32 	%p15, %f121, %f122;
	@%p15 bra 	$L__BB1_25;
	ld.volatile.shared.f32 	%f123, [%r24+16];
	st.volatile.shared.f32 	[%r24], %f123;
	ld.volatile.shared.u16 	%rs9, [%r23+16];
	st.volatile.shared.u16 	[%r23], %rs9;
	ld.volatile.shared.u16 	%rs10, [%r23+18];
	st.volatile.shared.u16 	[%r23+2], %rs10;
$L__BB1_25:
	ld.volatile.shared.f32 	%f124, [%r24];
	ld.volatile.shared.f32 	%f125, [%r24+8];
	setp.leu.f32 	%p16, %f124, %f125;
	@%p16 bra 	$L__BB1_27;
	ld.volatile.shared.f32 	%f126, [%r24+8];
	st.volatile.shared.f32 	[%r24], %f126;
	ld.volatile.shared.u16 	%rs11, [%r23+8];
	st.volatile.shared.u16 	[%r23], %rs11;
	ld.volatile.shared.u16 	%rs12, [%r23+10];
	st.volatile.shared.u16 	[%r23+2], %rs12;
$L__BB1_27:
	setp.ne.s32 	%p17, %r5, 0;
	@%p17 bra 	$L__BB1_29;
	ld.shared.f32 	%f127, [_ZZ19tiledMatrixMultiplyiPfS_S_P10matElementE7sharedB];
	shl.b32 	%r48, %r1, 7;
	add.s32 	%r49, %r48, %r3;
	cvta.to.global.u64 	%rd14, %rd4;
	mul.wide.u32 	%rd15, %r49, 8;
	add.s64 	%rd16, %rd14, %rd15;
	st.global.f32 	[%rd16], %f127;
	ld.shared.u32 	%r50, [_ZZ19tiledMatrixMultiplyiPfS_S_P10matElementE7sharedB+4];
	st.global.u32 	[%rd16+4], %r50;
$L__BB1_29:
	ret;

}


// ===== COMPILED SASS (sm_100) =====

	.target	sm_100

	.elftype	@"ET_EXEC"


//--------------------- .note.nv.tkinfo           --------------------------
	.section	.note.nv.tkinfo,"",@"SHT_NOTE"
	.sectionflags	@"SHF_NOTE_NV_TKINFO"
	.tkinfo
        /*0018*/ 	.word	0x00000002
        /*0030*/ 	.string	""
        /*0030*/ 	.string	"ptxas"
        /*0030*/ 	.string	"Cuda compilation tools, release 13.0, V13.0.88"
        /*0030*/ 	.string	"Build cuda_13.0.r13.0/compiler.36424714_0"
        /*0030*/ 	.string	"-arch sm_100 -m 64 "



//--------------------- .note.nv.cuinfo           --------------------------
	.section	.note.nv.cuinfo,"",@"SHT_NOTE"
	.sectionflags	@"SHF_NOTE_NV_CUINFO"
        /*0018*/ 	.short	0x0002
        /*001a*/ 	.short	0x0064
        /*001c*/ 	.short	0x0082
	.zero		2


//--------------------- .nv.info                  --------------------------
	.section	.nv.info,"",@"SHT_CUDA_INFO"
	.align	4


	//----- nvinfo : EIATTR_REGCOUNT
	.align		4
        /*0000*/ 	.byte	0x04, 0x2f
        /*0002*/ 	.short	(.L_1 - .L_0)
	.align		4
.L_0:
        /*0004*/ 	.word	index@(_Z8find2MinssPfP10matElement)
        /*0008*/ 	.word	0x00000012


	//----- nvinfo : EIATTR_FRAME_SIZE
	.align		4
.L_1:
        /*000c*/ 	.byte	0x04, 0x11
        /*000e*/ 	.short	(.L_3 - .L_2)
	.align		4
.L_2:
        /*0010*/ 	.word	index@(_Z8find2MinssPfP10matElement)
        /*0014*/ 	.word	0x00000000


	//----- nvinfo : EIATTR_REGCOUNT
	.align		4
.L_3:
        /*0018*/ 	.byte	0x04, 0x2f
        /*001a*/ 	.short	(.L_5 - .L_4)
	.align		4
.L_4:
        /*001c*/ 	.word	index@(_Z19tiledMatrixMultiplyiPfS_S_P10matElement)
        /*0020*/ 	.word	0x00000020


	//----- nvinfo : EIATTR_FRAME_SIZE
	.align		4
.L_5:
        /*0024*/ 	.byte	0x04, 0x11
        /*0026*/ 	.short	(.L_7 - .L_6)
	.align		4
.L_6:
        /*0028*/ 	.word	index@(_Z19tiledMatrixMultiplyiPfS_S_P10matElement)
        /*002c*/ 	.word	0x00000000


	//----- nvinfo : EIATTR_MIN_STACK_SIZE
	.align		4
.L_7:
        /*0030*/ 	.byte	0x04, 0x12
        /*0032*/ 	.short	(.L_9 - .L_8)
	.align		4
.L_8:
        /*0034*/ 	.word	index@(_Z19tiledMatrixMultiplyiPfS_S_P10matElement)
        /*0038*/ 	.word	0x00000000


	//----- nvinfo : EIATTR_MIN_STACK_SIZE
	.align		4
.L_9:
        /*003c*/ 	.byte	0x04, 0x12
        /*003e*/ 	.short	(.L_11 - .L_10)
	.align		4
.L_10:
        /*0040*/ 	.word	index@(_Z8find2MinssPfP10matElement)
        /*0044*/ 	.word	0x00000000
.L_11:


//--------------------- .nv.compat                --------------------------
	.section	.nv.compat,"",@"SHT_CUDA_COMPAT_INFO"
	.align	4
        /*0000*/ 	.byte	0x02, 0x09, 0x00, 0x00, 0x02, 0x02, 0x01, 0x00, 0x02, 0x05, 0x05, 0x00, 0x03, 0x07, 0x01, 0x01
        /*0010*/ 	.byte	0x02, 0x03, 0x00, 0x00, 0x02, 0x06, 0x01, 0x00, 0x04, 0x0b, 0x08, 0x00, 0x09, 0x00, 0x00, 0x00
        /*0020*/ 	.byte	0x00, 0x00, 0x00, 0x00


//--------------------- .nv.info._Z19tiledMatrixMultiplyiPfS_S_P10matElement --------------------------
	.section	.nv.info._Z19tiledMatrixMultiplyiPfS_S_P10matElement,"",@"SHT_CUDA_INFO"
	.sectionflags	@""
	.align	4


	//----- nvinfo : EIATTR_CUDA_API_VERSION
	.align		4
        /*0000*/ 	.byte	0x04, 0x37
        /*0002*/ 	.short	(.L_13 - .L_12)
.L_12:
        /*0004*/ 	.word	0x00000082


	//----- nvinfo : EIATTR_KPARAM_INFO
	.align		4
.L_13:
        /*0008*/ 	.byte	0x04, 0x17
        /*000a*/ 	.short	(.L_15 - .L_14)
.L_14:
        /*000c*/ 	.word	0x00000000
        /*0010*/ 	.short	0x0004
        /*0012*/ 	.short	0x0020
        /*0014*/ 	.byte	0x00, 0xf5, 0x21, 0x00


	//----- nvinfo : EIATTR_KPARAM_INFO
	.align		4
.L_15:
        /*0018*/ 	.byte	0x04, 0x17
        /*001a*/ 	.short	(.L_17 - .L_16)
.L_16:
        /*001c*/ 	.word	0x00000000
        /*0020*/ 	.short	0x0003
        /*0022*/ 	.short	0x0018
        /*0024*/ 	.byte	0x00, 0xf5, 0x21, 0x00


	//----- nvinfo : EIATTR_KPARAM_INFO
	.align		4
.L_17:
        /*0028*/ 	.byte	0x04, 0x17
        /*002a*/ 	.short	(.L_19 - .L_18)
.L_18:
        /*002c*/ 	.word	0x00000000
        /*0030*/ 	.short	0x0002
        /*0032*/ 	.short	0x0010
        /*0034*/ 	.byte	0x00, 0xf5, 0x21, 0x00


	//----- nvinfo : EIATTR_KPARAM_INFO
	.align		4
.L_19:
        /*0038*/ 	.byte	0x04, 0x17
        /*003a*/ 	.short	(.L_21 - .L_20)
.L_20:
        /*003c*/ 	.word	0x00000000
        /*0040*/ 	.short	0x0001
        /*0042*/ 	.short	0x0008
        /*0044*/ 	.byte	0x00, 0xf5, 0x21, 0x00


	//----- nvinfo : EIATTR_KPARAM_INFO
	.align		4
.L_21:
        /*0048*/ 	.byte	0x04, 0x17
        /*004a*/ 	.short	(.L_23 - .L_22)
.L_22:
        /*004c*/ 	.word	0x00000000
        /*0050*/ 	.short	0x0000
        /*0052*/ 	.short	0x0000
        /*0054*/ 	.byte	0x00, 0xf0, 0x11, 0x00


	//----- nvinfo : EIATTR_SPARSE_MMA_MASK
	.align		4
.L_23:
        /*0058*/ 	.byte	0x03, 0x50
        /*005a*/ 	.short	0x0000


	//----- nvinfo : EIATTR_MAXREG_COUNT
	.align		4
        /*005c*/ 	.byte	0x03, 0x1b
        /*005e*/ 	.short	0x00ff


	//----- nvinfo : EIATTR_NUM_BARRIERS
	.align		4
        /*0060*/ 	.byte	0x02, 0x4c
        /*0062*/ 	.byte	0x01
	.zero		1


	//----- nvinfo : EIATTR_MERCURY_ISA_VERSION
	.align		4
        /*0064*/ 	.byte	0x03, 0x5f
        /*0066*/ 	.short	0x0101


	//----- nvinfo : EIATTR_VRC_CTA_INIT_COUNT
	.align		4
        /*0068*/ 	.byte	0x02, 0x4a
	.zero		1
	.zero		1


	//----- nvinfo : EIATTR_EXIT_INSTR_OFFSETS
	.align		4
        /*006c*/ 	.byte	0x04, 0x1c
        /*006e*/ 	.short	(.L_25 - .L_24)


	//   ....[0]....
.L_24:
        /*0070*/ 	.word	0x00000e60


	//   ....[1]....
        /*0074*/ 	.word	0x00000ed0


	//----- nvinfo : EIATTR_CRS_STACK_SIZE
	.align		4
.L_25:
        /*0078*/ 	.byte	0x04, 0x1e
        /*007a*/ 	.short	(.L_27 - .L_26)
.L_26:
        /*007c*/ 	.word	0x00000000


	//----- nvinfo : EIATTR_CBANK_PARAM_SIZE
	.align		4
.L_27:
        /*0080*/ 	.byte	0x03, 0x19
        /*0082*/ 	.short	0x0028


	//----- nvinfo : EIATTR_PARAM_CBANK
	.align		4
        /*0084*/ 	.byte	0x04, 0x0a
        /*0086*/ 	.short	(.L_29 - .L_28)
	.align		4
.L_28:
        /*0088*/ 	.word	index@(.nv.constant0._Z19tiledMatrixMultiplyiPfS_S_P10matElement)
        /*008c*/ 	.short	0x0380
        /*008e*/ 	.short	0x0028


	//----- nvinfo : EIATTR_SW_WAR
	.align		4
.L_29:
        /*0090*/ 	.byte	0x04, 0x36
        /*0092*/ 	.short	(.L_31 - .L_30)
.L_30:
        /*0094*/ 	.word	0x00000008
.L_31:


//--------------------- .nv.info._Z8find2MinssPfP10matElement --------------------------
	.section	.nv.info._Z8find2MinssPfP10matElement,"",@"SHT_CUDA_INFO"
	.sectionflags	@""
	.align	4


	//----- nvinfo : EIATTR_CUDA_API_VERSION
	.align		4
        /*0000*/ 	.byte	0x04, 0x37
        /*0002*/ 	.short	(.L_33 - .L_32)
.L_32:
        /*0004*/ 	.word	0x00000082


	//----- nvinfo : EIATTR_KPARAM_INFO
	.align		4
.L_33:
        /*0008*/ 	.byte	0x04, 0x17
        /*000a*/ 	.short	(.L_35 - .L_34)
.L_34:
        /*000c*/ 	.word	0x00000000
        /*0010*/ 	.short	0x0003
        /*0012*/ 	.short	0x0010
        /*0014*/ 	.byte	0x00, 0xf5, 0x21, 0x00


	//----- nvinfo : EIATTR_KPARAM_INFO
	.align		4
.L_35:
        /*0018*/ 	.byte	0x04, 0x17
        /*001a*/ 	.short	(.L_37 - .L_36)
.L_36:
        /*001c*/ 	.word	0x00000000
        /*0020*/ 	.short	0x0002
        /*0022*/ 	.short	0x0008
        /*0024*/ 	.byte	0x00, 0xf5, 0x21, 0x00


	//----- nvinfo : EIATTR_KPARAM_INFO
	.align		4
.L_37:
        /*0028*/ 	.byte	0x04, 0x17
        /*002a*/ 	.short	(.L_39 - .L_38)
.L_38:
        /*002c*/ 	.word	0x00000000
        /*0030*/ 	.short	0x0001
        /*0032*/ 	.short	0x0002
        /*0034*/ 	.byte	0x00, 0xf0, 0x09, 0x00


	//----- nvinfo : EIATTR_KPARAM_INFO
	.align		4
.L_39:
        /*0038*/ 	.byte	0x04, 0x17
        /*003a*/ 	.short	(.L_41 - .L_40)
.L_40:
        /*003c*/ 	.word	0x00000000
        /*0040*/ 	.short	0x0000
        /*0042*/ 	.short	0x0000
        /*0044*/ 	.byte	0x00, 0xf0, 0x09, 0x00


	//----- nvinfo : EIATTR_SPARSE_MMA_MASK
	.align		4
.L_41:
        /*0048*/ 	.byte	0x03, 0x50
        /*004a*/ 	.short	0x0000


	//----- nvinfo : EIATTR_MAXREG_COUNT
	.align		4
        /*004c*/ 	.byte	0x03, 0x1b
        /*004e*/ 	.short	0x00ff


	//----- nvinfo : EIATTR_NUM_BARRIERS
	.align		4
        /*0050*/ 	.byte	0x02, 0x4c
        /*0052*/ 	.byte	0x01
	.zero		1


	//----- nvinfo : EIATTR_MERCURY_ISA_VERSION
	.align		4
        /*0054*/ 	.byte	0x03, 0x5f
        /*0056*/ 	.short	0x0101


	//----- nvinfo : EIATTR_VRC_CTA_INIT_COUNT
	.align		4
        /*0058*/ 	.byte	0x02, 0x4a
	.zero		1
	.zero		1


	//----- nvinfo : EIATTR_EXIT_INSTR_OFFSETS
	.align		4
        /*005c*/ 	.byte	0x04, 0x1c
        /*005e*/ 	.short	(.L_43 - .L_42)


	//   ....[0]....
.L_42:
        /*0060*/ 	.word	0x000008c0


	//   ....[1]....
        /*0064*/ 	.word	0x00000930


	//----- nvinfo : EIATTR_CRS_STACK_SIZE
	.align		4
.L_43:
        /*0068*/ 	.byte	0x04, 0x1e
        /*006a*/ 	.short	(.L_45 - .L_44)
.L_44:
        /*006c*/ 	.word	0x00000000


	//----- nvinfo : EIATTR_CBANK_PARAM_SIZE
	.align		4
.L_45:
        /*0070*/ 	.byte	0x03, 0x19
        /*0072*/ 	.short	0x0018


	//----- nvinfo : EIATTR_PARAM_CBANK
	.align		4
        /*0074*/ 	.byte	0x04, 0x0a
        /*0076*/ 	.short	(.L_47 - .L_46)
	.align		4
.L_46:
        /*0078*/ 	.word	index@(.nv.constant0._Z8find2MinssPfP10matElement)
        /*007c*/ 	.short	0x0380
        /*007e*/ 	.short	0x0018


	//----- nvinfo : EIATTR_SW_WAR
	.align		4
.L_47:
        /*0080*/ 	.byte	0x04, 0x36
        /*0082*/ 	.short	(.L_49 - .L_48)
.L_48:
        /*0084*/ 	.word	0x00000008
.L_49:


//--------------------- .nv.callgraph             --------------------------
	.section	.nv.callgraph,"",@"SHT_CUDA_CALLGRAPH"
	.align	4
	.sectionentsize	8
	.align		4
        /*0000*/ 	.word	0x00000000
	.align		4
        /*0004*/ 	.word	0xffffffff
	.align		4
        /*0008*/ 	.word	0x00000000
	.align		4
        /*000c*/ 	.word	0xfffffffe
	.align		4
        /*0010*/ 	.word	0x00000000
	.align		4
        /*0014*/ 	.word	0xfffffffd
	.align		4
        /*0018*/ 	.word	0x00000000
	.align		4
        /*001c*/ 	.word	0xfffffffc


//--------------------- .text._Z19tiledMatrixMultiplyiPfS_S_P10matElement --------------------------
	.section	.text._Z19tiledMatrixMultiplyiPfS_S_P10matElement,"ax",@progbits
	.align	128
        .global         _Z19tiledMatrixMultiplyiPfS_S_P10matElement
        .type           _Z19tiledMatrixMultiplyiPfS_S_P10matElement,@function
        .size           _Z19tiledMatrixMultiplyiPfS_S_P10matElement,(.L_x_25 - _Z19tiledMatrixMultiplyiPfS_S_P10matElement)
        .other          _Z19tiledMatrixMultiplyiPfS_S_P10matElement,@"STO_CUDA_ENTRY STV_DEFAULT"
_Z19tiledMatrixMultiplyiPfS_S_P10matElement:
.text._Z19tiledMatrixMultiplyiPfS_S_P10matElement:
[----:B------:R-:W-:Y:S01]  /*0000*/  LDC R1, c[0x0][0x37c] ;  /* 0x0000df00ff017b82 */ /* 0x000fe20000000800 */
[----:B------:R-:W0:Y:S07]  /*0010*/  S2R R9, SR_TID.Y ;  /* 0x0000000000097919 */ /* 0x000e2e0000002200 */
[----:B------:R-:W1:Y:S01]  /*0020*/  S2UR UR7, SR_CgaCtaId ;  /* 0x00000000000779c3 */ /* 0x000e620000008800 */
[----:B------:R-:W2:Y:S01]  /*0030*/  LDCU UR10, c[0x0][0x364] ;  /* 0x00006c80ff0a77ac */ /* 0x000ea20008000800 */
[----:B------:R-:W-:Y:S01]  /*0040*/  HFMA2 R23, -RZ, RZ, 0, 0 ;  /* 0x00000000ff177431 */ /* 0x000fe200000001ff */
[----:B------:R-:W2:Y:S01]  /*0050*/  S2R R0, SR_CTAID.Y ;  /* 0x0000000000007919 */ /* 0x000ea20000002600 */
[----:B------:R-:W3:Y:S01]  /*0060*/  LDCU UR11, c[0x0][0x360] ;  /* 0x00006c00ff0b77ac */ /* 0x000ee20008000800 */
[----:B------:R-:W4:Y:S03]  /*0070*/  S2R R2, SR_TID.X ;  /* 0x0000000000027919 */ /* 0x000f260000002100 */
[----:B------:R-:W3:Y:S01]  /*0080*/  LDC.64 R26, c[0x0][0x388] ;  /* 0x0000e200ff1a7b82 */ /* 0x000ee20000000a00 */
[----:B------:R-:W-:Y:S01]  /*0090*/  UMOV UR4, 0x400 ;  /* 0x0000040000047882 */ /* 0x000fe20000000000 */
[----:B------:R-:W0:Y:S01]  /*00a0*/  LDCU.64 UR8, c[0x0][0x358] ;  /* 0x00006b00ff0877ac */ /* 0x000e220008000a00 */
[----:B------:R-:W3:Y:S01]  /*00b0*/  S2R R3, SR_CTAID.X ;  /* 0x0000000000037919 */ /* 0x000ee20000002500 */
[----:B------:R-:W-:-:S04]  /*00c0*/  UIADD3 UR6, UPT, UPT, UR4, 0x1000, URZ ;  /* 0x0000100004067890 */ /* 0x000fc8000fffe0ff */
[----:B------:R-:W3:Y:S01]  /*00d0*/  LDC.64 R24, c[0x0][0x390] ;  /* 0x0000e400ff187b82 */ /* 0x000ee20000000a00 */
[----:B-1----:R-:W-:Y:S02]  /*00e0*/  ULEA UR6, UR7, UR6, 0x18 ;  /* 0x0000000607067291 */ /* 0x002fe4000f8ec0ff */
[----:B------:R-:W-:-:S03]  /*00f0*/  ULEA UR5, UR7, UR4, 0x18 ;  /* 0x0000000407057291 */ /* 0x000fc6000f8ec0ff */
[----:B------:R-:W-:-:S03]  /*0100*/  UMOV UR4, URZ ;  /* 0x000000ff00047c82 */ /* 0x000fc60008000000 */
[C---:B0-----:R-:W-:Y:S01]  /*0110*/  LEA R6, R9.reuse, UR5, 0x7 ;  /* 0x0000000509067c11 */ /* 0x041fe2000f8e38ff */
[----:B--2---:R-:W-:Y:S01]  /*0120*/  IMAD R22, R0, UR10, R9 ;  /* 0x0000000a00167c24 */ /* 0x004fe2000f8e0209 */
[----:B----4-:R-:W-:-:S04]  /*0130*/  LEA R20, R9, R2, 0x5 ;  /* 0x0000000209147211 */ /* 0x010fc800078e28ff */
[----:B------:R-:W-:Y:S01]  /*0140*/  SHF.L.U32 R19, R22, 0x10, RZ ;  /* 0x0000001016137819 */ /* 0x000fe200000006ff */
[----:B---3--:R-:W-:Y:S01]  /*0150*/  IMAD R21, R3, UR11, R2 ;  /* 0x0000000b03157c24 */ /* 0x008fe2000f8e0202 */
[C---:B------:R-:W-:Y:S02]  /*0160*/  PRMT R7, R20.reuse, 0x9910, RZ ;  /* 0x0000991014077816 */ /* 0x040fe400000000ff */
[----:B------:R-:W-:Y:S02]  /*0170*/  SHF.L.U32 R18, R20, 0x10, RZ ;  /* 0x0000001014127819 */ /* 0x000fe400000006ff */
[----:B------:R-:W-:Y:S02]  /*0180*/  PRMT R16, R21, 0x9910, RZ ;  /* 0x0000991015107816 */ /* 0x000fe400000000ff */
[----:B------:R-:W-:Y:S02]  /*0190*/  SHF.R.S32.HI R19, RZ, 0x4, R19 ;  /* 0x00000004ff137819 */ /* 0x000fe40000011413 */
[----:B------:R-:W-:-:S02]  /*01a0*/  LEA R5, R2, UR6, 0x2 ;  /* 0x0000000602057c11 */ /* 0x000fc4000f8e10ff */
[----:B------:R-:W-:Y:S02]  /*01b0*/  LEA.HI.SX32 R17, R18, UR5, 0x12 ;  /* 0x0000000512117c11 */ /* 0x000fe4000f8f92ff */
[----:B------:R-:W-:Y:S02]  /*01c0*/  LEA R7, R7, UR6, 0x2 ;  /* 0x0000000607077c11 */ /* 0x000fe4000f8e10ff */
[----:B------:R-:W-:Y:S02]  /*01d0*/  LOP3.LUT R2, R2, R19, RZ, 0xfc, !PT ;  /* 0x0000001302027212 */ /* 0x000fe400078efcff */
[----:B------:R-:W-:-:S07]  /*01e0*/  LEA R4, R9, R16, 0xc ;  /* 0x0000001009047211 */ /* 0x000fce00078e60ff */
.L_x_0:
[----:B------:R-:W-:-:S04]  /*01f0*/  IMAD.WIDE.U32 R14, R2, 0x4, R26 ;  /* 0x00000004020e7825 */ /* 0x000fc800078e001a */
[----:B------:R-:W-:Y:S02]  /*0200*/  IMAD.WIDE.U32 R12, R4, 0x4, R24 ;  /* 0x00000004040c7825 */ /* 0x000fe400078e0018 */
[----:B------:R-:W2:Y:S04]  /*0210*/  LDG.E R14, desc[UR8][R14.64] ;  /* 0x000000080e0e7981 */ /* 0x000ea8000c1e1900 */
[----:B------:R-:W3:Y:S01]  /*0220*/  LDG.E R12, desc[UR8][R12.64] ;  /* 0x000000080c0c7981 */ /* 0x000ee2000c1e1900 */
[----:B------:R-:W-:Y:S01]  /*0230*/  UIADD3 UR4, UPT, UPT, UR4, 0x1, URZ ;  /* 0x0000000104047890 */ /* 0x000fe2000fffe0ff */
[----:B------:R-:W-:Y:S02]  /*0240*/  IADD3 R2, PT, PT, R2, 0x20, RZ ;  /* 0x0000002002027810 */ /* 0x000fe40007ffe0ff */
[----:B------:R-:W-:Y:S01]  /*0250*/  IADD3 R4, PT, PT, R4, 0x20000, RZ ;  /* 0x0002000004047810 */ /* 0x000fe20007ffe0ff */
[----:B------:R-:W-:Y:S01]  /*0260*/  UISETP.NE.AND UP0, UPT, UR4, 0x80, UPT ;  /* 0x000000800400788c */ /* 0x000fe2000bf05270 */
[----:B--2---:R-:W-:Y:S04]  /*0270*/  STS [R17], R14 ;  /* 0x0000000e11007388 */ /* 0x004fe80000000800 */
[----:B---3--:R-:W-:Y:S01]  /*0280*/  STS [R7], R12 ;  /* 0x0000000c07007388 */ /* 0x008fe20000000800 */
[----:B------:R-:W-:Y:S06]  /*0290*/  BAR.SYNC.DEFER_BLOCKING 0x0 ;  /* 0x0000000000007b1d */ /* 0x000fec0000010000 */
[----:B------:R-:W-:Y:S04]  /*02a0*/  LDS R28, [R5] ;  /* 0x00000000051c7984 */ /* 0x000fe80000000800 */
[----:B------:R-:W0:Y:S04]  /*02b0*/  LDS.128 R8, [R6] ;  /* 0x0000000006087984 */ /* 0x000e280000000c00 */
[----:B------:R-:W1:Y:S04]  /*02c0*/  LDS R13, [R5+0x80] ;  /* 0x00008000050d7984 */ /* 0x000e680000000800 */
[----:B------:R-:W2:Y:S01]  /*02d0*/  LDS R29, [R5+0x100] ;  /* 0x00010000051d7984 */ /* 0x000ea20000000800 */
[----:B0-----:R-:W-:-:S03]  /*02e0*/  FFMA R28, R8, R28, R23 ;  /* 0x0000001c081c7223 */ /* 0x001fc60000000017 */
[----:B------:R-:W0:Y:S01]  /*02f0*/  LDS R8, [R5+0x180] ;  /* 0x0001800005087984 */ /* 0x000e220000000800 */
[----:B-1----:R-:W-:-:S03]  /*0300*/  FFMA R28, R13, R9, R28 ;  /* 0x000000090d1c7223 */ /* 0x002fc6000000001c */
[----:B------:R-:W-:Y:S01]  /*0310*/  LDS R9, [R5+0x200] ;  /* 0x0002000005097984 */ /* 0x000fe20000000800 */
[----:B--2---:R-:W-:-:S03]  /*0320*/  FFMA R29, R29, R10, R28 ;  /* 0x0000000a1d1d7223 */ /* 0x004fc6000000001c */
[----:B------:R-:W1:Y:S04]  /*0330*/  LDS.128 R12, [R6+0x10] ;  /* 0x00001000060c7984 */ /* 0x000e680000000c00 */
[----:B------:R-:W2:Y:S01]  /*0340*/  LDS R23, [R5+0x280] ;  /* 0x0002800005177984 */ /* 0x000ea20000000800 */
[----:B0-----:R-:W-:-:S03]  /*0350*/  FFMA R11, R8, R11, R29 ;  /* 0x0000000b080b7223 */ /* 0x001fc6000000001d */
[----:B------:R-:W0:Y:S01]  /*0360*/  LDS R8, [R5+0x300] ;  /* 0x0003000005087984 */ /* 0x000e220000000800 */
[----:B-1----:R-:W-:-:S03]  /*0370*/  FFMA R12, R12, R9, R11 ;  /* 0x000000090c0c7223 */ /* 0x002fc6000000000b */
[----:B------:R-:W1:Y:S01]  /*0380*/  LDS R9, [R5+0x380] ;  /* 0x0003800005097984 */ /* 0x000e620000000800 */
[----:B--2---:R-:W-:-:S03]  /*0390*/  FFMA R13, R23, R13, R12 ;  /* 0x0000000d170d7223 */ /* 0x004fc6000000000c */
[----:B------:R-:W-:Y:S04]  /*03a0*/  LDS R12, [R5+0x400] ;  /* 0x00040000050c7984 */ /* 0x000fe80000000800 */
[----:B------:R-:W-:Y:S01]  /*03b0*/  LDS R23, [R5+0x480] ;  /* 0x0004800005177984 */ /* 0x000fe20000000800 */
[----:B0-----:R-:W-:-:S03]  /*03c0*/  FFMA R8, R8, R14, R13 ;  /* 0x0000000e08087223 */ /* 0x001fc6000000000d */
[----:B------:R-:W-:Y:S01]  /*03d0*/  LDS R13, [R5+0x500] ;  /* 0x00050000050d7984 */ /* 0x000fe20000000800 */
[----:B-1----:R-:W-:-:S03]  /*03e0*/  FFMA R15, R9, R15, R8 ;  /* 0x0000000f090f7223 */ /* 0x002fc60000000008 */
[----:B------:R-:W0:Y:S02]  /*03f0*/  LDS.128 R8, [R6+0x20] ;  /* 0x0000200006087984 */ /* 0x000e240000000c00 */
[----:B0-----:R-:W-:Y:S02]  /*0400*/  FFMA R12, R8, R12, R15 ;  /* 0x0000000c080c7223 */ /* 0x001fe4000000000f */
[----:B------:R-:W0:Y:S02]  /*0410*/  LDS R8, [R5+0x580] ;  /* 0x0005800005087984 */ /* 0x000e240000000800 */
[----:B------:R-:W-:Y:S02]  /*0420*/  FFMA R12, R23, R9, R12 ;  /* 0x00000009170c7223 */ /* 0x000fe4000000000c */
[----:B------:R-:W-:Y:S02]  /*0430*/  LDS R9, [R5+0x600] ;  /* 0x0006000005097984 */ /* 0x000fe40000000800 */
[----:B------:R-:W-:-:S02]  /*0440*/  FFMA R23, R13, R10, R12 ;  /* 0x0000000a0d177223 */ /* 0x000fc4000000000c */
[----:B------:R-:W1:Y:S02]  /*0450*/  LDS.128 R12, [R6+0x30] ;  /* 0x00003000060c7984 */ /* 0x000e640000000c00 */
[----:B0-----:R-:W-:Y:S02]  /*0460*/  FFMA R11, R8, R11, R23 ;  /* 0x0000000b080b7223 */ /* 0x001fe40000000017 */
[----:B------:R-:W0:Y:S04]  /*0470*/  LDS R23, [R5+0x680] ;  /* 0x0006800005177984 */ /* 0x000e280000000800 */
[----:B------:R-:W2:Y:S01]  /*0480*/  LDS R8, [R5+0x700] ;  /* 0x0007000005087984 */ /* 0x000ea20000000800 */
[----:B-1----:R-:W-:-:S03]  /*0490*/  FFMA R12, R12, R9, R11 ;  /* 0x000000090c0c7223 */ /* 0x002fc6000000000b */
[----:B------:R-:W1:Y:S01]  /*04a0*/  LDS R9, [R5+0x780] ;  /* 0x0007800005097984 */ /* 0x000e620000000800 */
[----:B0-----:R-:W-:-:S03]  /*04b0*/  FFMA R13, R23, R13, R12 ;  /* 0x0000000d170d7223 */ /* 0x001fc6000000000c */
[----:B------:R-:W-:Y:S01]  /*04c0*/  LDS R12, [R5+0x800] ;  /* 0x00080000050c7984 */ /* 0x000fe20000000800 */
[----:B--2---:R-:W-:-:S03]  /*04d0*/  FFMA R8, R8, R14, R13 ;  /* 0x0000000e08087223 */ /* 0x004fc6000000000d */
[----:B------:R-:W-:Y:S01]  /*04e0*/  LDS R23, [R5+0x880] ;  /* 0x0008800005177984 */ /* 0x000fe20000000800 */
[----:B-1----:R-:W-:-:S03]  /*04f0*/  FFMA R15, R9, R15, R8 ;  /* 0x0000000f090f7223 */ /* 0x002fc60000000008 */
[----:B------:R-:W0:Y:S04]  /*0500*/  LDS.128 R8, [R6+0x40] ;  /* 0x0000400006087984 */ /* 0x000e280000000c00 */
[----:B------:R-:W1:Y:S01]  /*0510*/  LDS R13, [R5+0x900] ;  /* 0x00090000050d7984 */ /* 0x000e620000000800 */
[----:B0-----:R-:W-:-:S03]  /*0520*/  FFMA R12, R8, R12, R15 ;  /* 0x0000000c080c7223 */ /* 0x001fc6000000000f */
[----:B------:R-:W0:Y:S01]  /*0530*/  LDS R8, [R5+0x980] ;  /* 0x0009800005087984 */ /* 0x000e220000000800 */
[----:B------:R-:W-:-:S03]  /*0540*/  FFMA R12, R23, R9, R12 ;  /* 0x00000009170c7223 */ /* 0x000fc6000000000c */
[----:B------:R-:W-:Y:S01]  /*0550*/  LDS R9, [R5+0xa00] ;  /* 0x000a000005097984 */ /* 0x000fe20000000800 */
[----:B-1----:R-:W-:-:S03]  /*0560*/  FFMA R23, R13, R10, R12 ;  /* 0x0000000a0d177223 */ /* 0x002fc6000000000c */
[----:B------:R-:W1:Y:S01]  /*0570*/  LDS.128 R12, [R6+0x50] ;  /* 0x00005000060c7984 */ /* 0x000e620000000c00 */
[----:B0-----:R-:W-:-:S03]  /*0580*/  FFMA R11, R8, R11, R23 ;  /* 0x0000000b080b7223 */ /* 0x001fc60000000017 */
        /* <DEDUP_REMOVED lines=22> */
[----:B0-----:R-:W-:-:S04]  /*06f0*/  FFMA R13, R23, R13, R12 ;  /* 0x0000000d170d7223 */ /* 0x001fc8000000000c */
[----:B--2---:R-:W-:-:S04]  /*0700*/  FFMA R8, R8, R14, R13 ;  /* 0x0000000e08087223 */ /* 0x004fc8000000000d */
[----:B-1----:R-:W-:Y:S01]  /*0710*/  FFMA R23, R9, R15, R8 ;  /* 0x0000000f09177223 */ /* 0x002fe20000000008 */
[----:B------:R-:W-:Y:S06]  /*0720*/  BAR.SYNC.DEFER_BLOCKING 0x0 ;  /* 0x0000000000007b1d */ /* 0x000fec0000010000 */
[----:B------:R-:W-:Y:S05]  /*0730*/  BRA.U UP0, `(.L_x_0) ;  /* 0xfffffff900ac7547 */ /* 0x000fea000b83ffff */
[----:B------:R-:W-:Y:S01]  /*0740*/  PRMT R21, R22, 0x5410, R21 ;  /* 0x0000541016157816 */ /* 0x000fe20000000015 */
[----:B------:R-:W0:Y:S01]  /*0750*/  LDC.64 R4, c[0x0][0x398] ;  /* 0x0000e600ff047b82 */ /* 0x000e220000000a00 */
[----:B------:R-:W-:Y:S01]  /*0760*/  LEA.HI.SX32 R2, R18, UR6, 0x13 ;  /* 0x0000000612027c11 */ /* 0x000fe2000f8f9aff */
[----:B------:R-:W-:Y:S01]  /*0770*/  BSSY.RECONVERGENT B0, `(.L_x_1) ;  /* 0x0000016000007945 */ /* 0x000fe20003800200 */
[----:B------:R-:W-:Y:S02]  /*0780*/  IADD3 R19, PT, PT, R19, R16, RZ ;  /* 0x0000001013137210 */ /* 0x000fe40007ffe0ff */
[----:B------:R-:W-:Y:S01]  /*0790*/  SHF.R.S32.HI R6, RZ, 0x10, R18 ;  /* 0x00000010ff067819 */ /* 0x000fe20000011412 */
[----:B------:R1:W-:Y:S01]  /*07a0*/  STS [R2+0x4], R21 ;  /* 0x0000041502007388 */ /* 0x0003e20000000800 */
[----:B------:R-:W-:Y:S02]  /*07b0*/  ISETP.NE.AND P0, PT, R20, RZ, PT ;  /* 0x000000ff1400720c */ /* 0x000fe40003f05270 */
[C---:B------:R-:W-:Y:S01]  /*07c0*/  ISETP.GT.U32.AND P5, PT, R6.reuse, 0x1ff, PT ;  /* 0x000001ff0600780c */ /* 0x040fe20003fa4070 */
[----:B------:R1:W-:Y:S01]  /*07d0*/  STS [R2], R23 ;  /* 0x0000001702007388 */ /* 0x0003e20000000800 */
[----:B------:R-:W-:Y:S01]  /*07e0*/  BAR.SYNC.DEFER_BLOCKING 0x0 ;  /* 0x0000000000007b1d */ /* 0x000fe20000010000 */
[----:B------:R-:W-:-:S02]  /*07f0*/  ISETP.GT.U32.AND P1, PT, R6, 0xff, PT ;  /* 0x000000ff0600780c */ /* 0x000fc40003f24070 */
[C---:B------:R-:W-:Y:S02]  /*0800*/  ISETP.GT.U32.AND P2, PT, R6.reuse, 0x7f, PT ;  /* 0x0000007f0600780c */ /* 0x040fe40003f44070 */
[C---:B------:R-:W-:Y:S02]  /*0810*/  ISETP.GT.U32.AND P3, PT, R6.reuse, 0x3f, PT ;  /* 0x0000003f0600780c */ /* 0x040fe40003f64070 */
[----:B------:R-:W-:Y:S02]  /*0820*/  ISETP.GT.AND P4, PT, R6, 0x1f, PT ;  /* 0x0000001f0600780c */ /* 0x000fe40003f84270 */
[----:B------:R-:W-:Y:S01]  /*0830*/  LEA.HI.SX32 R7, R18, R7, 0x12 ;  /* 0x0000000712077211 */ /* 0x000fe200078f92ff */
[----:B0-----:R-:W-:-:S05]  /*0840*/  IMAD.WIDE R4, R19, 0x4, R4 ;  /* 0x0000000413047825 */ /* 0x001fca00078e0204 */
[----:B------:R1:W-:Y:S01]  /*0850*/  STG.E desc[UR8][R4.64], R23 ;  /* 0x0000001704007986 */ /* 0x0003e2000c101908 */
[----:B------:R-:W-:Y:S05]  /*0860*/  @P5 BRA `(.L_x_2) ;  /* 0x0000000000185947 */ /* 0x000fea0003800000 */
[----:B-1----:R-:W-:Y:S04]  /*0870*/  LDS R4, [R7] ;  /* 0x0000000007047984 */ /* 0x002fe80000000800 */
[----:B------:R-:W0:Y:S02]  /*0880*/  LDS R5, [R7+0x1000] ;  /* 0x0010000007057984 */ /* 0x000e240000000800 */
[----:B0-----:R-:W-:-:S13]  /*0890*/  FSETP.GT.AND P5, PT, R4, R5, PT ;  /* 0x000000050400720b */ /* 0x001fda0003fa4000 */
[----:B------:R-:W0:Y:S04]  /*08a0*/  @P5 LDS R4, [R7+0x1004] ;  /* 0x0010040007045984 */ /* 0x000e280000000800 */
[----:B------:R2:W-:Y:S04]  /*08b0*/  @P5 STS [R7], R5 ;  /* 0x0000000507005388 */ /* 0x0005e80000000800 */
[----:B0-----:R2:W-:Y:S02]  /*08c0*/  @P5 STS [R7+0x4], R4 ;  /* 0x0000040407005388 */ /* 0x0015e40000000800 */
.L_x_2:
[----:B------:R-:W-:Y:S05]  /*08d0*/  BSYNC.RECONVERGENT B0 ;  /* 0x0000000000007941 */ /* 0x000fea0003800200 */
.L_x_1:
[----:B------:R-:W-:Y:S06]  /*08e0*/  BAR.SYNC.DEFER_BLOCKING 0x0 ;  /* 0x0000000000007b1d */ /* 0x000fec0000010000 */
[----:B------:R-:W-:Y:S04]  /*08f0*/  BSSY.RECONVERGENT B0, `(.L_x_3) ;  /* 0x0000008000007945 */ /* 0x000fe80003800200 */
[----:B------:R-:W-:Y:S05]  /*0900*/  @P1 BRA `(.L_x_4) ;  /* 0x0000000000181947 */ /* 0x000fea0003800000 */
[----:B-12---:R-:W-:Y:S04]  /*0910*/  LDS R4, [R7] ;  /* 0x0000000007047984 */ /* 0x006fe80000000800 */
[----:B------:R-:W0:Y:S02]  /*0920*/  LDS R5, [R7+0x800] ;  /* 0x0008000007057984 */ /* 0x000e240000000800 */
[----:B0-----:R-:W-:-:S13]  /*0930*/  FSETP.GT.AND P1, PT, R4, R5, PT ;  /* 0x000000050400720b */ /* 0x001fda0003f24000 */
[----:B------:R-:W0:Y:S04]  /*0940*/  @P1 LDS R4, [R7+0x804] ;  /* 0x0008040007041984 */ /* 0x000e280000000800 */
[----:B------:R3:W-:Y:S04]  /*0950*/  @P1 STS [R7], R5 ;  /* 0x0000000507001388 */ /* 0x0007e80000000800 */
[----:B0-----:R3:W-:Y:S02]  /*0960*/  @P1 STS [R7+0x4], R4 ;  /* 0x0000040407001388 */ /* 0x0017e40000000800 */
.L_x_4:
[----:B------:R-:W-:Y:S05]  /*0970*/  BSYNC.RECONVERGENT B0 ;  /* 0x0000000000007941 */ /* 0x000fea0003800200 */
.L_x_3:
[----:B------:R-:W-:Y:S06]  /*0980*/  BAR.SYNC.DEFER_BLOCKING 0x0 ;  /* 0x0000000000007b1d */ /* 0x000fec0000010000 */
[----:B------:R-:W-:Y:S04]  /*0990*/  BSSY.RECONVERGENT B0, `(.L_x_5) ;  /* 0x0000008000007945 */ /* 0x000fe80003800200 */
[----:B------:R-:W-:Y:S05]  /*09a0*/  @P2 BRA `(.L_x_6) ;  /* 0x0000000000182947 */ /* 0x000fea0003800000 */
[----:B-123--:R-:W-:Y:S04]  /*09b0*/  LDS R4, [R7] ;  /* 0x0000000007047984 */ /* 0x00efe80000000800 */
[----:B------:R-:W0:Y:S02]  /*09c0*/  LDS R5, [R7+0x400] ;  /* 0x0004000007057984 */ /* 0x000e240000000800 */
[----:B0-----:R-:W-:-:S13]  /*09d0*/  FSETP.GT.AND P1, PT, R4, R5, PT ;  /* 0x000000050400720b */ /* 0x001fda0003f24000 */
[----:B------:R-:W0:Y:S04]  /*09e0*/  @P1 LDS R4, [R7+0x404] ;  /* 0x0004040007041984 */ /* 0x000e280000000800 */
[----:B------:R4:W-:Y:S04]  /*09f0*/  @P1 STS [R7], R5 ;  /* 0x0000000507001388 */ /* 0x0009e80000000800 */
[----:B0-----:R4:W-:Y:S02]  /*0a00*/  @P1 STS [R7+0x4], R4 ;  /* 0x0000040407001388 */ /* 0x0019e40000000800 */
.L_x_6:
[----:B------:R-:W-:Y:S05]  /*0a10*/  BSYNC.RECONVERGENT B0 ;  /* 0x0000000000007941 */ /* 0x000fea0003800200 */
.L_x_5:
[----:B------:R-:W-:Y:S06]  /*0a20*/  BAR.SYNC.DEFER_BLOCKING 0x0 ;  /* 0x0000000000007b1d */ /* 0x000fec0000010000 */
[----:B------:R-:W-:Y:S04]  /*0a30*/  BSSY.RECONVERGENT B0, `(.L_x_7) ;  /* 0x0000008000007945 */ /* 0x000fe80003800200 */
[----:B------:R-:W-:Y:S05]  /*0a40*/  @P3 BRA `(.L_x_8) ;  /* 0x0000000000183947 */ /* 0x000fea0003800000 */
[----:B-1234-:R-:W-:Y:S04]  /*0a50*/  LDS R4, [R7] ;  /* 0x0000000007047984 */ /* 0x01efe80000000800 */
[----:B------:R-:W0:Y:S02]  /*0a60*/  LDS R5, [R7+0x200] ;  /* 0x0002000007057984 */ /* 0x000e240000000800 */
[----:B0-----:R-:W-:-:S13]  /*0a70*/  FSETP.GT.AND P1, PT, R4, R5, PT ;  /* 0x000000050400720b */ /* 0x001fda0003f24000 */
[----:B------:R-:W0:Y:S04]  /*0a80*/  @P1 LDS R4, [R7+0x204] ;  /* 0x0002040007041984 */ /* 0x000e280000000800 */
[----:B------:R1:W-:Y:S04]  /*0a90*/  @P1 STS [R7], R5 ;  /* 0x0000000507001388 */ /* 0x0003e80000000800 */
[----:B0-----:R1:W-:Y:S02]  /*0aa0*/  @P1 STS [R7+0x4], R4 ;  /* 0x0000040407001388 */ /* 0x0013e40000000800 */
.L_x_8:
[----:B------:R-:W-:Y:S05]  /*0ab0*/  BSYNC.RECONVERGENT B0 ;  /* 0x0000000000007941 */ /* 0x000fea0003800200 */
.L_x_7:
[----:B------:R-:W-:Y:S06]  /*0ac0*/  BAR.SYNC.DEFER_BLOCKING 0x0 ;  /* 0x0000000000007b1d */ /* 0x000fec0000010000 */
[----:B------:R-:W-:Y:S04]  /*0ad0*/  BSSY.RECONVERGENT B0, `(.L_x_9) ;  /* 0x0000038000007945 */ /* 0x000fe80003800200 */
[----:B------:R-:W-:Y:S05]  /*0ae0*/  @P4 BRA `(.L_x_10) ;  /* 0x0000000000d84947 */ /* 0x000fea0003800000 */
[----:B-1234-:R-:W-:Y:S04]  /*0af0*/  LDS R4, [R7] ;  /* 0x0000000007047984 */ /* 0x01efe80000000800 */
[----:B------:R-:W0:Y:S02]  /*0b00*/  LDS R5, [R7+0x100] ;  /* 0x0001000007057984 */ /* 0x000e240000000800 */
[----:B0-----:R-:W-:-:S13]  /*0b10*/  FSETP.GT.AND P1, PT, R4, R5, PT ;  /* 0x000000050400720b */ /* 0x001fda0003f24000 */
[----:B------:R-:W0:Y:S04]  /*0b20*/  @P1 LDS R4, [R7+0x100] ;  /* 0x0001000007041984 */ /* 0x000e280000000800 */
[----:B0-----:R-:W-:Y:S04]  /*0b30*/  @P1 STS [R7], R4 ;  /* 0x0000000407001388 */ /* 0x001fe80000000800 */
[----:B------:R-:W0:Y:S04]  /*0b40*/  @P1 LDS.U16 R5, [R2+0x104] ;  /* 0x0001040002051984 */ /* 0x000e280000000400 */
[----:B0-----:R-:W-:Y:S04]  /*0b50*/  @P1 STS.U16 [R2+0x4], R5 ;  /* 0x0000040502001388 */ /* 0x001fe80000000400 */
[----:B------:R-:W0:Y:S04]  /*0b60*/  @P1 LDS.U16 R9, [R2+0x106] ;  /* 0x0001060002091984 */ /* 0x000e280000000400 */
[----:B0-----:R-:W-:Y:S04]  /*0b70*/  @P1 STS.U16 [R2+0x6], R9 ;  /* 0x0000060902001388 */ /* 0x001fe80000000400 */
[----:B------:R-:W-:Y:S04]  /*0b80*/  LDS R6, [R7] ;  /* 0x0000000007067984 */ /* 0x000fe80000000800 */
        /* <DEDUP_REMOVED lines=43> */
[----:B0-----:R0:W-:Y:S02]  /*0e40*/  @P1 STS.U16 [R2+0x6], R13 ;  /* 0x0000060d02001388 */ /* 0x0011e40000000400 */
.L_x_10:
[----:B------:R-:W-:Y:S05]  /*0e50*/  BSYNC.RECONVERGENT B0 ;  /* 0x0000000000007941 */ /* 0x000fea0003800200 */
.L_x_9:
[----:B------:R-:W-:Y:S05]  /*0e60*/  @P0 EXIT ;  /* 0x000000000000094d */ /* 0x000fea0003800000 */
[----:B-1234-:R-:W1:Y:S01]  /*0e70*/  LDS.64 R6, [UR5+0x1000] ;  /* 0x00100005ff067984 */ /* 0x01ee620008000a00 */
[----:B------:R-:W0:Y:S01]  /*0e80*/  LDC.64 R4, c[0x0][0x3a0] ;  /* 0x0000e800ff047b82 */ /* 0x000e220000000a00 */
[----:B------:R-:W-:-:S05]  /*0e90*/  LEA R3, R0, R3, 0x7 ;  /* 0x0000000300037211 */ /* 0x000fca00078e38ff */
[----:B0-----:R-:W-:-:S05]  /*0ea0*/  IMAD.WIDE.U32 R2, R3, 0x8, R4 ;  /* 0x0000000803027825 */ /* 0x001fca00078e0004 */
[----:B-1----:R-:W-:Y:S04]  /*0eb0*/  STG.E desc[UR8][R2.64], R6 ;  /* 0x0000000602007986 */ /* 0x002fe8000c101908 */
[----:B------:R-:W-:Y:S01]  /*0ec0*/  STG.E desc[UR8][R2.64+0x4], R7 ;  /* 0x0000040702007986 */ /* 0x000fe2000c101908 */
[----:B------:R-:W-:Y:S05]  /*0ed0*/  EXIT ;  /* 0x000000000000794d */ /* 0x000fea0003800000 */
.L_x_11:
[----:B------:R-:W-:-:S00]  /*0ee0*/  BRA `(.L_x_11) ;  /* 0xfffffffc00fc7947 */ /* 0x000fc0000383ffff */
[----:B------:R-:W-:-:S00]  /*0ef0*/  NOP ;  /* 0x0000000000007918 */ /* 0x000fc00000000000 */
        /* <DEDUP_REMOVED lines=8> */
.L_x_25:


//--------------------- .text._Z8find2MinssPfP10matElement --------------------------
	.section	.text._Z8find2MinssPfP10matElement,"ax",@progbits
	.align	128
        .global         _Z8find2MinssPfP10matElement
        .type           _Z8find2MinssPfP10matElement,@function
        .size           _Z8find2MinssPfP10matElement,(.L_x_26 - _Z8find2MinssPfP10matElement)
        .other          _Z8find2MinssPfP10matElement,@"STO_CUDA_ENTRY STV_DEFAULT"
_Z8find2MinssPfP10matElement:
.text._Z8find2MinssPfP10matElement:
[----:B------:R-:W-:Y:S01]  /*0000*/  LDC R1, c[0x0][0x37c] ;  /* 0x0000df00ff017b82 */ /* 0x000fe20000000800 */
[----:B------:R-:W0:Y:S01]  /*0010*/  S2R R0, SR_CTAID.Y ;  /* 0x0000000000007919 */ /* 0x000e220000002600 */
[----:B------:R-:W0:Y:S06]  /*0020*/  LDCU UR4, c[0x0][0x364] ;  /* 0x00006c80ff0477ac */ /* 0x000e2c0008000800 */
[----:B------:R-:W1:Y:S01]  /*0030*/  LDC.64 R4, c[0x0][0x388] ;  /* 0x0000e200ff047b82 */ /* 0x000e620000000a00 */
[----:B------:R-:W-:Y:S01]  /*0040*/  BSSY.RECONVERGENT B0, `(.L_x_12) ;  /* 0x0000019000007945 */ /* 0x000fe20003800200 */
[----:B------:R-:W0:Y:S01]  /*0050*/  S2R R11, SR_TID.Y ;  /* 0x00000000000b7919 */ /* 0x000e220000002200 */
[----:B------:R-:W2:Y:S01]  /*0060*/  LDCU UR5, c[0x0][0x360] ;  /* 0x00006c00ff0577ac */ /* 0x000ea20008000800 */
[----:B------:R-:W2:Y:S01]  /*0070*/  S2R R8, SR_TID.X ;  /* 0x0000000000087919 */ /* 0x000ea20000002100 */
[----:B------:R-:W3:Y:S01]  /*0080*/  LDCU.64 UR6, c[0x0][0x358] ;  /* 0x00006b00ff0677ac */ /* 0x000ee20008000a00 */
[----:B------:R-:W2:Y:S01]  /*0090*/  S2R R3, SR_CTAID.X ;  /* 0x0000000000037919 */ /* 0x000ea20000002500 */
[----:B0-----:R-:W-:-:S02]  /*00a0*/  IMAD R2, R0, UR4, R11 ;  /* 0x0000000400027c24 */ /* 0x001fc4000f8e020b */
[----:B--2---:R-:W-:-:S05]  /*00b0*/  IMAD R9, R3, UR5, R8 ;  /* 0x0000000503097c24 */ /* 0x004fca000f8e0208 */
[----:B------:R-:W-:Y:S02]  /*00c0*/  LOP3.LUT R6, R2, R9, RZ, 0xfc, !PT ;  /* 0x0000000902067212 */ /* 0x000fe400078efcff */
[----:B------:R-:W-:Y:S02]  /*00d0*/  PRMT R7, R9, 0x9910, RZ ;  /* 0x0000991009077816 */ /* 0x000fe400000000ff */
[----:B------:R-:W-:Y:S01]  /*00e0*/  PRMT R10, R6, 0x9910, RZ ;  /* 0x00009910060a7816 */ /* 0x000fe200000000ff */
[----:B------:R-:W-:-:S03]  /*00f0*/  IMAD.U32 R6, R2, 0x10000, RZ ;  /* 0x0001000002067824 */ /* 0x000fc600078e00ff */
[----:B------:R-:W-:Y:S02]  /*0100*/  ISETP.NE.AND P0, PT, R10, RZ, PT ;  /* 0x000000ff0a00720c */ /* 0x000fe40003f05270 */
[----:B------:R-:W-:-:S05]  /*0110*/  LEA.HI.SX32 R7, R6, R7, 0x1c ;  /* 0x0000000706077211 */ /* 0x000fca00078fe2ff */
[----:B-1----:R-:W-:-:S06]  /*0120*/  IMAD.WIDE R4, R7, 0x4, R4 ;  /* 0x0000000407047825 */ /* 0x002fcc00078e0204 */
[----:B---3--:R-:W-:Y:S05]  /*0130*/  @P0 BRA `(.L_x_13) ;  /* 0x0000000000240947 */ /* 0x008fea0003800000 */
[----:B------:R-:W0:Y:S01]  /*0140*/  LDC.U16 R10, c[0x0][0x380] ;  /* 0x0000e000ff0a7b82 */ /* 0x000e220000000400 */
[----:B------:R-:W-:-:S07]  /*0150*/  IMAD.MOV.U32 R15, RZ, RZ, 0x7f7fffff ;  /* 0x7f7fffffff0f7424 */ /* 0x000fce00078e00ff */
[----:B------:R-:W1:Y:S08]  /*0160*/  LDC.U16 R12, c[0x0][0x382] ;  /* 0x0000e080ff0c7b82 */ /* 0x000e700000000400 */
[----:B------:R-:W2:Y:S01]  /*0170*/  LDC.64 R6, c[0x0][0x388] ;  /* 0x0000e200ff067b82 */ /* 0x000ea20000000a00 */
[----:B0-----:R-:W-:Y:S02]  /*0180*/  PRMT R13, R10, 0x9910, RZ ;  /* 0x000099100a0d7816 */ /* 0x001fe400000000ff */
[----:B-1----:R-:W-:-:S05]  /*0190*/  PRMT R10, R12, 0x9910, RZ ;  /* 0x000099100c0a7816 */ /* 0x002fca00000000ff */
[----:B------:R-:W-:-:S04]  /*01a0*/  IMAD R13, R13, 0x1000, R10 ;  /* 0x000010000d0d7824 */ /* 0x000fc800078e020a */
[----:B--2---:R-:W-:-:S05]  /*01b0*/  IMAD.WIDE R6, R13, 0x4, R6 ;  /* 0x000000040d067825 */ /* 0x004fca00078e0206 */
[----:B------:R0:W-:Y:S02]  /*01c0*/  STG.E desc[UR6][R6.64], R15 ;  /* 0x0000000f06007986 */ /* 0x0001e4000c101906 */
.L_x_13:
[----:B------:R-:W-:Y:S05]  /*01d0*/  BSYNC.RECONVERGENT B0 ;  /* 0x0000000000007941 */ /* 0x000fea0003800200 */
.L_x_12:
[----:B------:R-:W-:Y:S06]  /*01e0*/  BAR.SYNC.DEFER_BLOCKING 0x0 ;  /* 0x0000000000007b1d */ /* 0x000fec0000010000 */
[----:B------:R1:W2:Y:S02]  /*01f0*/  LDG.E R4, desc[UR6][R4.64] ;  /* 0x0000000604047981 */ /* 0x0002a4000c1e1900 */
[----:B------:R-:W3:Y:S01]  /*0200*/  S2UR UR5, SR_CgaCtaId ;  /* 0x00000000000579c3 */ /* 0x000ee20000008800 */
[----:B------:R-:W-:Y:S01]  /*0210*/  IMAD R8, R11, 0x20, R8 ;  /* 0x000000200b087824 */ /* 0x000fe200078e0208 */
[----:B------:R-:W-:Y:S01]  /*0220*/  PRMT R9, R2, 0x5410, R9 ;  /* 0x0000541002097816 */ /* 0x000fe20000000009 */
[----:B------:R-:W-:Y:S01]  /*0230*/  UMOV UR4, 0x400 ;  /* 0x0000040000047882 */ /* 0x000fe20000000000 */
[----:B------:R-:W-:Y:S02]  /*0240*/  BSSY.RECONVERGENT B0, `(.L_x_14) ;  /* 0x0000015000007945 */ /* 0x000fe40003800200 */
[----:B0-----:R-:W-:-:S02]  /*0250*/  PRMT R6, R8, 0x9910, RZ ;  /* 0x0000991008067816 */ /* 0x001fc400000000ff */
[C---:B------:R-:W-:Y:S01]  /*0260*/  ISETP.NE.AND P0, PT, R8.reuse, RZ, PT ;  /* 0x000000ff0800720c */ /* 0x040fe20003f05270 */
[----:B------:R-:W-:Y:S02]  /*0270*/  IMAD.U32 R8, R8, 0x10000, RZ ;  /* 0x0001000008087824 */ /* 0x000fe400078e00ff */
[----:B------:R-:W-:-:S05]  /*0280*/  IMAD.MOV.U32 R2, RZ, RZ, R6 ;  /* 0x000000ffff027224 */ /* 0x000fca00078e0006 */
[C---:B------:R-:W-:Y:S02]  /*0290*/  ISETP.GT.U32.AND P5, PT, R2.reuse, 0x1ff, PT ;  /* 0x000001ff0200780c */ /* 0x040fe40003fa4070 */
[C---:B------:R-:W-:Y:S02]  /*02a0*/  ISETP.GT.U32.AND P1, PT, R2.reuse, 0xff, PT ;  /* 0x000000ff0200780c */ /* 0x040fe40003f24070 */
[C---:B------:R-:W-:Y:S02]  /*02b0*/  ISETP.GT.U32.AND P2, PT, R2.reuse, 0x7f, PT ;  /* 0x0000007f0200780c */ /* 0x040fe40003f44070 */
[C---:B------:R-:W-:Y:S01]  /*02c0*/  ISETP.GT.U32.AND P3, PT, R2.reuse, 0x3f, PT ;  /* 0x0000003f0200780c */ /* 0x040fe20003f64070 */
[----:B---3--:R-:W-:Y:S01]  /*02d0*/  ULEA UR4, UR5, UR4, 0x18 ;  /* 0x0000000405047291 */ /* 0x008fe2000f8ec0ff */
[----:B------:R-:W-:-:S05]  /*02e0*/  ISETP.GT.AND P4, PT, R2, 0x1f, PT ;  /* 0x0000001f0200780c */ /* 0x000fca0003f84270 */
[----:B-1----:R-:W-:Y:S02]  /*02f0*/  LEA.HI.SX32 R5, R8, UR4, 0x13 ;  /* 0x0000000408057c11 */ /* 0x002fe4000f8f9aff */
[----:B------:R-:W-:-:S03]  /*0300*/  LEA R2, R2, UR4, 0x3 ;  /* 0x0000000402027c11 */ /* 0x000fc6000f8e18ff */
[----:B--2---:R0:W-:Y:S04]  /*0310*/  STS [R5], R4 ;  /* 0x0000000405007388 */ /* 0x0041e80000000800 */
[----:B------:R0:W-:Y:S01]  /*0320*/  STS [R2+0x4], R9 ;  /* 0x0000040902007388 */ /* 0x0001e20000000800 */
[----:B------:R-:W-:Y:S06]  /*0330*/  BAR.SYNC.DEFER_BLOCKING 0x0 ;  /* 0x0000000000007b1d */ /* 0x000fec0000010000 */
[----:B------:R-:W-:Y:S05]  /*0340*/  @P5 BRA `(.L_x_15) ;  /* 0x0000000000105947 */ /* 0x000fea0003800000 */
[----:B0-----:R-:W-:Y:S04]  /*0350*/  LDS R5, [R2] ;  /* 0x0000000002057984 */ /* 0x001fe80000000800 */
[----:B------:R-:W0:Y:S02]  /*0360*/  LDS.64 R6, [R2+0x1000] ;  /* 0x0010000002067984 */ /* 0x000e240000000a00 */
[----:B0-----:R-:W-:-:S13]  /*0370*/  FSETP.GT.AND P5, PT, R5, R6, PT ;  /* 0x000000060500720b */ /* 0x001fda0003fa4000 */
[----:B------:R1:W-:Y:S02]  /*0380*/  @P5 STS.64 [R2], R6 ;  /* 0x0000000602005388 */ /* 0x0003e40000000a00 */
.L_x_15:
[----:B------:R-:W-:Y:S05]  /*0390*/  BSYNC.RECONVERGENT B0 ;  /* 0x0000000000007941 */ /* 0x000fea0003800200 */
.L_x_14:
[----:B------:R-:W-:Y:S06]  /*03a0*/  BAR.SYNC.DEFER_BLOCKING 0x0 ;  /* 0x0000000000007b1d */ /* 0x000fec0000010000 */
[----:B------:R-:W-:Y:S04]  /*03b0*/  BSSY.RECONVERGENT B0, `(.L_x_16) ;  /* 0x0000006000007945 */ /* 0x000fe80003800200 */
[----:B------:R-:W-:Y:S05]  /*03c0*/  @P1 BRA `(.L_x_17) ;  /* 0x0000000000101947 */ /* 0x000fea0003800000 */
[----:B0-----:R-:W-:Y:S04]  /*03d0*/  LDS R5, [R2] ;  /* 0x0000000002057984 */ /* 0x001fe80000000800 */
[----:B-1----:R-:W0:Y:S02]  /*03e0*/  LDS.64 R6, [R2+0x800] ;  /* 0x0008000002067984 */ /* 0x002e240000000a00 */
[----:B0-----:R-:W-:-:S13]  /*03f0*/  FSETP.GT.AND P1, PT, R5, R6, PT ;  /* 0x000000060500720b */ /* 0x001fda0003f24000 */
[----:B------:R2:W-:Y:S02]  /*0400*/  @P1 STS.64 [R2], R6 ;  /* 0x0000000602001388 */ /* 0x0005e40000000a00 */
.L_x_17:
[----:B------:R-:W-:Y:S05]  /*0410*/  BSYNC.RECONVERGENT B0 ;  /* 0x0000000000007941 */ /* 0x000fea0003800200 */
.L_x_16:
[----:B------:R-:W-:Y:S06]  /*0420*/  BAR.SYNC.DEFER_BLOCKING 0x0 ;  /* 0x0000000000007b1d */ /* 0x000fec0000010000 */
[----:B------:R-:W-:Y:S04]  /*0430*/  BSSY.RECONVERGENT B0, `(.L_x_18) ;  /* 0x0000006000007945 */ /* 0x000fe80003800200 */
[----:B------:R-:W-:Y:S05]  /*0440*/  @P2 BRA `(.L_x_19) ;  /* 0x0000000000102947 */ /* 0x000fea0003800000 */
[----:B0-----:R-:W-:Y:S04]  /*0450*/  LDS R5, [R2] ;  /* 0x0000000002057984 */ /* 0x001fe80000000800 */
[----:B-12---:R-:W0:Y:S02]  /*0460*/  LDS.64 R6, [R2+0x400] ;  /* 0x0004000002067984 */ /* 0x006e240000000a00 */
[----:B0-----:R-:W-:-:S13]  /*0470*/  FSETP.GT.AND P1, PT, R5, R6, PT ;  /* 0x000000060500720b */ /* 0x001fda0003f24000 */
[----:B------:R3:W-:Y:S02]  /*0480*/  @P1 STS.64 [R2], R6 ;  /* 0x0000000602001388 */ /* 0x0007e40000000a00 */
.L_x_19:
[----:B------:R-:W-:Y:S05]  /*0490*/  BSYNC.RECONVERGENT B0 ;  /* 0x0000000000007941 */ /* 0x000fea0003800200 */
.L_x_18:
[----:B------:R-:W-:Y:S06]  /*04a0*/  BAR.SYNC.DEFER_BLOCKING 0x0 ;  /* 0x0000000000007b1d */ /* 0x000fec0000010000 */
[----:B------:R-:W-:Y:S04]  /*04b0*/  BSSY.RECONVERGENT B0, `(.L_x_20) ;  /* 0x0000006000007945 */ /* 0x000fe80003800200 */
[----:B------:R-:W-:Y:S05]  /*04c0*/  @P3 BRA `(.L_x_21) ;  /* 0x0000000000103947 */ /* 0x000fea0003800000 */
[----:B0-----:R-:W-:Y:S04]  /*04d0*/  LDS R5, [R2] ;  /* 0x0000000002057984 */ /* 0x001fe80000000800 */
[----:B-123--:R-:W0:Y:S02]  /*04e0*/  LDS.64 R6, [R2+0x200] ;  /* 0x0002000002067984 */ /* 0x00ee240000000a00 */
[----:B0-----:R-:W-:-:S13]  /*04f0*/  FSETP.GT.AND P1, PT, R5, R6, PT ;  /* 0x000000060500720b */ /* 0x001fda0003f24000 */
[----:B------:R4:W-:Y:S02]  /*0500*/  @P1 STS.64 [R2], R6 ;  /* 0x0000000602001388 */ /* 0x0009e40000000a00 */
.L_x_21:
[----:B------:R-:W-:Y:S05]  /*0510*/  BSYNC.RECONVERGENT B0 ;  /* 0x0000000000007941 */ /* 0x000fea0003800200 */
.L_x_20:
[----:B------:R-:W-:Y:S06]  /*0520*/  BAR.SYNC.DEFER_BLOCKING 0x0 ;  /* 0x0000000000007b1d */ /* 0x000fec0000010000 */
[----:B------:R-:W-:Y:S04]  /*0530*/  BSSY.RECONVERGENT B0, `(.L_x_22) ;  /* 0x0000038000007945 */ /* 0x000fe80003800200 */
[----:B------:R-:W-:Y:S05]  /*0540*/  @P4 BRA `(.L_x_23) ;  /* 0x0000000000d84947 */ /* 0x000fea0003800000 */
[----:B0-----:R-:W-:Y:S04]  /*0550*/  LDS R4, [R2] ;  /* 0x0000000002047984 */ /* 0x001fe80000000800 */
[----:B------:R-:W0:Y:S02]  /*0560*/  LDS R5, [R2+0x100] ;  /* 0x0001000002057984 */ /* 0x000e240000000800 */
[----:B0-----:R-:W-:-:S13]  /*0570*/  FSETP.GT.AND P1, PT, R4, R5, PT ;  /* 0x000000050400720b */ /* 0x001fda0003f24000 */
[----:B------:R-:W0:Y:S04]  /*0580*/  @P1 LDS R5, [R2+0x100] ;  /* 0x0001000002051984 */ /* 0x000e280000000800 */
[----:B0-----:R-:W-:Y:S04]  /*0590*/  @P1 STS [R2], R5 ;  /* 0x0000000502001388 */ /* 0x001fe80000000800 */
[----:B-1234-:R-:W0:Y:S04]  /*05a0*/  @P1 LDS.U16 R7, [R2+0x104] ;  /* 0x0001040002071984 */ /* 0x01ee280000000400 */
        /* <DEDUP_REMOVED lines=48> */
.L_x_23:
[----:B------:R-:W-:Y:S05]  /*08b0*/  BSYNC.RECONVERGENT B0 ;  /* 0x0000000000007941 */ /* 0x000fea0003800200 */
.L_x_22:
[----:B------:R-:W-:Y:S05]  /*08c0*/  @P0 EXIT ;  /* 0x000000000000094d */ /* 0x000fea0003800000 */
[----:B-1234-:R-:W1:Y:S01]  /*08d0*/  LDS.64 R6, [UR4] ;  /* 0x00000004ff067984 */ /* 0x01ee620008000a00 */
[----:B0-----:R-:W0:Y:S01]  /*08e0*/  LDC.64 R4, c[0x0][0x390] ;  /* 0x0000e400ff047b82 */ /* 0x001e220000000a00 */
[----:B------:R-:W-:-:S04]  /*08f0*/  IMAD R3, R0, 0x80, R3 ;  /* 0x0000008000037824 */ /* 0x000fc800078e0203 */
[----:B0-----:R-:W-:-:S05]  /*0900*/  IMAD.WIDE.U32 R2, R3, 0x8, R4 ;  /* 0x0000000803027825 */ /* 0x001fca00078e0004 */
[----:B-1----:R-:W-:Y:S04]  /*0910*/  STG.E desc[UR6][R2.64], R6 ;  /* 0x0000000602007986 */ /* 0x002fe8000c101906 */
[----:B------:R-:W-:Y:S01]  /*0920*/  STG.E desc[UR6][R2.64+0x4], R7 ;  /* 0x0000040702007986 */ /* 0x000fe2000c101906 */
[----:B------:R-:W-:Y:S05]  /*0930*/  EXIT ;  /* 0x000000000000794d */ /* 0x000fea0003800000 */
.L_x_24:
        /* <DEDUP_REMOVED lines=12> */
.L_x_26:


//--------------------- .nv.shared._Z19tiledMatrixMultiplyiPfS_S_P10matElement --------------------------
	.section	.nv.shared._Z19tiledMatrixMultiplyiPfS_S_P10matElement,"aw",@nobits
	.sectionflags	@""
	.align	4
.nv.shared._Z19tiledMatrixMultiplyiPfS_S_P10matElement:
	.zero		37888


//--------------------- .nv.shared.reserved.0     --------------------------
	.section	.nv.shared.reserved.0,"aw",@nobits
	.weak		__nv_reservedSMEM_offset_0_alias
	.size		__nv_reservedSMEM_offset_0_alias, 0, 64
	.other		__nv_reservedSMEM_offset_0_alias,@"STO_CUDA_RESERVED_SHARED STV_DEFAULT"
__nv_reservedSMEM_offset_0_alias:
	.zero		0
	.zero		64


//--------------------- .nv.shared._Z8find2MinssPfP10matElement --------------------------
	.section	.nv.shared._Z8find2MinssPfP10matElement,"aw",@nobits
	.sectionflags	@""
	.align	4
.nv.shared._Z8find2MinssPfP10matElement:
	.zero		9216


//--------------------- .nv.constant0._Z19tiledMatrixMultiplyiPfS_S_P10matElement --------------------------
	.section	.nv.constant0._Z19tiledMatrixMultiplyiPfS_S_P10matElement,"a",@progbits
	.sectionflags	@""
	.align	4
.nv.constant0._Z19tiledMatrixMultiplyiPfS_S_P10matElement:
	.zero		936


//--------------------- .nv.constant0._Z8find2MinssPfP10matElement --------------------------
	.section	.nv.constant0._Z8find2MinssPfP10matElement,"a",@progbits
	.sectionflags	@""
	.align	4
.nv.constant0._Z8find2MinssPfP10matElement:
	.zero		920


//--------------------- SYMBOLS --------------------------

	.type		.nv.reservedSmem.offset0,@object
	.size		.nv.reservedSmem.offset0,0x4
	.type		.nv.reservedSmem.cap,@object
	.size		.nv.reservedSmem.cap,0x4
